//
// Generated by NVIDIA NVVM Compiler
//
// Compiler Build ID: CL-36424714
// Cuda compilation tools, release 13.0, V13.0.88
// Based on NVVM 20.0.0
//

.version 9.0
.target sm_100
.address_size 64

	// .globl	_Z25strongestNeighborScan_gpuPiS_S_S_S_S_ii

.visible .entry _Z25strongestNeighborScan_gpuPiS_S_S_S_S_ii(
	.param .u64 .ptr .align 1 _Z25strongestNeighborScan_gpuPiS_S_S_S_S_ii_param_0,
	.param .u64 .ptr .align 1 _Z25strongestNeighborScan_gpuPiS_S_S_S_S_ii_param_1,
	.param .u64 .ptr .align 1 _Z25strongestNeighborScan_gpuPiS_S_S_S_S_ii_param_2,
	.param .u64 .ptr .align 1 _Z25strongestNeighborScan_gpuPiS_S_S_S_S_ii_param_3,
	.param .u64 .ptr .align 1 _Z25strongestNeighborScan_gpuPiS_S_S_S_S_ii_param_4,
	.param .u64 .ptr .align 1 _Z25strongestNeighborScan_gpuPiS_S_S_S_S_ii_param_5,
	.param .u32 _Z25strongestNeighborScan_gpuPiS_S_S_S_S_ii_param_6,
	.param .u32 _Z25strongestNeighborScan_gpuPiS_S_S_S_S_ii_param_7
)
{
	.reg .pred 	%p<12>;
	.reg .b32 	%r<40>;
	.reg .b64 	%rd<67>;

	ld.param.u64 	%rd7, [_Z25strongestNeighborScan_gpuPiS_S_S_S_S_ii_param_0];
	ld.param.u64 	%rd8, [_Z25strongestNeighborScan_gpuPiS_S_S_S_S_ii_param_1];
	ld.param.u64 	%rd9, [_Z25strongestNeighborScan_gpuPiS_S_S_S_S_ii_param_2];
	ld.param.u64 	%rd10, [_Z25strongestNeighborScan_gpuPiS_S_S_S_S_ii_param_3];
	ld.param.u64 	%rd11, [_Z25strongestNeighborScan_gpuPiS_S_S_S_S_ii_param_4];
	ld.param.u64 	%rd12, [_Z25strongestNeighborScan_gpuPiS_S_S_S_S_ii_param_5];
	ld.param.u32 	%r14, [_Z25strongestNeighborScan_gpuPiS_S_S_S_S_ii_param_6];
	ld.param.u32 	%r15, [_Z25strongestNeighborScan_gpuPiS_S_S_S_S_ii_param_7];
	cvta.to.global.u64 	%rd1, %rd12;
	cvta.to.global.u64 	%rd2, %rd9;
	cvta.to.global.u64 	%rd3, %rd8;
	cvta.to.global.u64 	%rd4, %rd11;
	cvta.to.global.u64 	%rd5, %rd10;
	cvta.to.global.u64 	%rd6, %rd7;
	mov.u32 	%r16, %ctaid.x;
	mov.u32 	%r17, %ntid.x;
	mov.u32 	%r18, %tid.x;
	mad.lo.s32 	%r1, %r16, %r17, %r18;
	mov.u32 	%r19, %nctaid.x;
	mul.lo.s32 	%r2, %r17, %r19;
	setp.lt.u32 	%p1, %r2, %r15;
	@%p1 bra 	$L__BB0_9;
	setp.ge.s32 	%p2, %r1, %r15;
	@%p2 bra 	$L__BB0_20;
	setp.ge.s32 	%p3, %r1, %r14;
	@%p3 bra 	$L__BB0_4;
	mul.wide.s32 	%rd35, %r1, 4;
	add.s64 	%rd36, %rd5, %rd35;
	ld.global.u32 	%r27, [%rd36];
	add.s64 	%rd37, %rd4, %rd35;
	st.global.u32 	[%rd37], %r27;
	add.s64 	%rd38, %rd3, %rd35;
	ld.global.u32 	%r28, [%rd38];
	add.s64 	%rd39, %rd2, %rd35;
	st.global.u32 	[%rd39], %r28;
	bra.uni 	$L__BB0_20;
$L__BB0_4:
	mul.wide.s32 	%rd13, %r1, 4;
	add.s64 	%rd14, %rd6, %rd13;
	ld.global.u32 	%r20, [%rd14];
	sub.s32 	%r3, %r1, %r14;
	mul.wide.s32 	%rd15, %r3, 4;
	add.s64 	%rd16, %rd6, %rd15;
	ld.global.u32 	%r21, [%rd16];
	setp.ne.s32 	%p4, %r20, %r21;
	@%p4 bra 	$L__BB0_8;
	add.s64 	%rd23, %rd5, %rd15;
	ld.global.u32 	%r4, [%rd23];
	mul.wide.s32 	%rd24, %r14, 4;
	add.s64 	%rd25, %rd23, %rd24;
	ld.global.u32 	%r5, [%rd25];
	setp.lt.s32 	%p5, %r4, %r5;
	@%p5 bra 	$L__BB0_7;
	add.s64 	%rd27, %rd4, %rd13;
	st.global.u32 	[%rd27], %r4;
	add.s64 	%rd29, %rd3, %rd15;
	ld.global.u32 	%r24, [%rd29];
	add.s64 	%rd30, %rd2, %rd13;
	st.global.u32 	[%rd30], %r24;
	mov.b32 	%r25, 1;
	st.global.u32 	[%rd1], %r25;
	bra.uni 	$L__BB0_20;
$L__BB0_7:
	add.s64 	%rd32, %rd4, %rd13;
	st.global.u32 	[%rd32], %r5;
	add.s64 	%rd33, %rd3, %rd13;
	ld.global.u32 	%r26, [%rd33];
	add.s64 	%rd34, %rd2, %rd13;
	st.global.u32 	[%rd34], %r26;
	bra.uni 	$L__BB0_20;
$L__BB0_8:
	add.s64 	%rd18, %rd5, %rd13;
	ld.global.u32 	%r22, [%rd18];
	add.s64 	%rd19, %rd4, %rd13;
	st.global.u32 	[%rd19], %r22;
	add.s64 	%rd20, %rd3, %rd13;
	ld.global.u32 	%r23, [%rd20];
	add.s64 	%rd21, %rd2, %rd13;
	st.global.u32 	[%rd21], %r23;
	bra.uni 	$L__BB0_20;
$L__BB0_9:
	div.u32 	%r6, %r15, %r2;
	setp.gt.u32 	%p6, %r6, 2147483646;
	@%p6 bra 	$L__BB0_20;
	add.s32 	%r7, %r6, 1;
	mov.b32 	%r39, 0;
	mul.wide.s32 	%rd56, %r14, 4;
$L__BB0_11:
	mad.lo.s32 	%r9, %r39, %r2, %r1;
	setp.ge.s32 	%p7, %r9, %r15;
	@%p7 bra 	$L__BB0_20;
	setp.ge.s32 	%p8, %r9, %r14;
	@%p8 bra 	$L__BB0_14;
	mul.wide.s32 	%rd40, %r9, 4;
	add.s64 	%rd41, %rd5, %rd40;
	ld.global.u32 	%r30, [%rd41];
	add.s64 	%rd42, %rd4, %rd40;
	st.global.u32 	[%rd42], %r30;
	add.s64 	%rd43, %rd3, %rd40;
	ld.global.u32 	%r31, [%rd43];
	add.s64 	%rd44, %rd2, %rd40;
	st.global.u32 	[%rd44], %r31;
$L__BB0_14:
	mul.wide.s32 	%rd45, %r9, 4;
	add.s64 	%rd46, %rd6, %rd45;
	ld.global.u32 	%r32, [%rd46];
	sub.s32 	%r10, %r9, %r14;
	mul.wide.s32 	%rd47, %r10, 4;
	add.s64 	%rd48, %rd6, %rd47;
	ld.global.u32 	%r33, [%rd48];
	setp.ne.s32 	%p9, %r32, %r33;
	@%p9 bra 	$L__BB0_18;
	add.s64 	%rd55, %rd5, %rd47;
	ld.global.u32 	%r11, [%rd55];
	add.s64 	%rd57, %rd55, %rd56;
	ld.global.u32 	%r12, [%rd57];
	setp.lt.s32 	%p10, %r11, %r12;
	@%p10 bra 	$L__BB0_17;
	add.s64 	%rd59, %rd4, %rd45;
	st.global.u32 	[%rd59], %r11;
	add.s64 	%rd61, %rd3, %rd47;
	ld.global.u32 	%r36, [%rd61];
	add.s64 	%rd62, %rd2, %rd45;
	st.global.u32 	[%rd62], %r36;
	mov.b32 	%r37, 1;
	st.global.u32 	[%rd1], %r37;
	bra.uni 	$L__BB0_19;
$L__BB0_17:
	add.s64 	%rd64, %rd4, %rd45;
	st.global.u32 	[%rd64], %r12;
	add.s64 	%rd65, %rd3, %rd45;
	ld.global.u32 	%r38, [%rd65];
	add.s64 	%rd66, %rd2, %rd45;
	st.global.u32 	[%rd66], %r38;
	bra.uni 	$L__BB0_19;
$L__BB0_18:
	add.s64 	%rd50, %rd5, %rd45;
	ld.global.u32 	%r34, [%rd50];
	add.s64 	%rd51, %rd4, %rd45;
	st.global.u32 	[%rd51], %r34;
	add.s64 	%rd52, %rd3, %rd45;
	ld.global.u32 	%r35, [%rd52];
	add.s64 	%rd53, %rd2, %rd45;
	st.global.u32 	[%rd53], %r35;
$L__BB0_19:
	add.s32 	%r39, %r39, 1;
	setp.lt.s32 	%p11, %r39, %r7;
	@%p11 bra 	$L__BB0_11;
$L__BB0_20:
	ret;

}


// ===== COMPILED SASS (sm_100) =====

	.target	sm_100

	.elftype	@"ET_EXEC"


//--------------------- .note.nv.tkinfo           --------------------------
	.section	.note.nv.tkinfo,"",@"SHT_NOTE"
	.sectionflags	@"SHF_NOTE_NV_TKINFO"
	.tkinfo
        /*0018*/ 	.word	0x00000002
        /*0030*/ 	.string	""
        /*0030*/ 	.string	"ptxas"
        /*0030*/ 	.string	"Cuda compilation tools, release 13.0, V13.0.88"
        /*0030*/ 	.string	"Build cuda_13.0.r13.0/compiler.36424714_0"
        /*0030*/ 	.string	"-arch sm_100 -m 64 "



//--------------------- .note.nv.cuinfo           --------------------------
	.section	.note.nv.cuinfo,"",@"SHT_NOTE"
	.sectionflags	@"SHF_NOTE_NV_CUINFO"
        /*0018*/ 	.short	0x0002
        /*001a*/ 	.short	0x0064
        /*001c*/ 	.short	0x0082
	.zero		2


//--------------------- .nv.info                  --------------------------
	.section	.nv.info,"",@"SHT_CUDA_INFO"
	.align	4


	//----- nvinfo : EIATTR_REGCOUNT
	.align		4
        /*0000*/ 	.byte	0x04, 0x2f
        /*0002*/ 	.short	(.L_1 - .L_0)
	.align		4
.L_0:
        /*0004*/ 	.word	index@(_Z25strongestNeighborScan_gpuPiS_S_S_S_S_ii)
        /*0008*/ 	.word	0x00000020


	//----- nvinfo : EIATTR_FRAME_SIZE
	.align		4
.L_1:
        /*000c*/ 	.byte	0x04, 0x11
        /*000e*/ 	.short	(.L_3 - .L_2)
	.align		4
.L_2:
        /*0010*/ 	.word	index@(_Z25strongestNeighborScan_gpuPiS_S_S_S_S_ii)
        /*0014*/ 	.word	0x00000000


	//----- nvinfo : EIATTR_MIN_STACK_SIZE
	.align		4
.L_3:
        /*0018*/ 	.byte	0x04, 0x12
        /*001a*/ 	.short	(.L_5 - .L_4)
	.align		4
.L_4:
        /*001c*/ 	.word	index@(_Z25strongestNeighborScan_gpuPiS_S_S_S_S_ii)
        /*0020*/ 	.word	0x00000000
.L_5:


//--------------------- .nv.compat                --------------------------
	.section	.nv.compat,"",@"SHT_CUDA_COMPAT_INFO"
	.align	4
        /*0000*/ 	.byte	0x02, 0x09, 0x00, 0x00, 0x02, 0x02, 0x01, 0x00, 0x02, 0x05, 0x05, 0x00, 0x03, 0x07, 0x01, 0x01
        /*0010*/ 	.byte	0x02, 0x03, 0x00, 0x00, 0x02, 0x06, 0x01, 0x00, 0x04, 0x0b, 0x08, 0x00, 0x09, 0x00, 0x00, 0x00
        /*0020*/ 	.byte	0x00, 0x00, 0x00, 0x00


//--------------------- .nv.info._Z25strongestNeighborScan_gpuPiS_S_S_S_S_ii --------------------------
	.section	.nv.info._Z25strongestNeighborScan_gpuPiS_S_S_S_S_ii,"",@"SHT_CUDA_INFO"
	.sectionflags	@""
	.align	4


	//----- nvinfo : EIATTR_CUDA_API_VERSION
	.align		4
        /*0000*/ 	.byte	0x04, 0x37
        /*0002*/ 	.short	(.L_7 - .L_6)
.L_6:
        /*0004*/ 	.word	0x00000082


	//----- nvinfo : EIATTR_KPARAM_INFO
	.align		4
.L_7:
        /*0008*/ 	.byte	0x04, 0x17
        /*000a*/ 	.short	(.L_9 - .L_8)
.L_8:
        /*000c*/ 	.word	0x00000000
        /*0010*/ 	.short	0x0007
        /*0012*/ 	.short	0x0034
        /*0014*/ 	.byte	0x00, 0xf0, 0x11, 0x00


	//----- nvinfo : EIATTR_KPARAM_INFO
	.align		4
.L_9:
        /*0018*/ 	.byte	0x04, 0x17
        /*001a*/ 	.short	(.L_11 - .L_10)
.L_10:
        /*001c*/ 	.word	0x00000000
        /*0020*/ 	.short	0x0006
        /*0022*/ 	.short	0x0030
        /*0024*/ 	.byte	0x00, 0xf0, 0x11, 0x00


	//----- nvinfo : EIATTR_KPARAM_INFO
	.align		4
.L_11:
        /*0028*/ 	.byte	0x04, 0x17
        /*002a*/ 	.short	(.L_13 - .L_12)
.L_12:
        /*002c*/ 	.word	0x00000000
        /*0030*/ 	.short	0x0005
        /*0032*/ 	.short	0x0028
        /*0034*/ 	.byte	0x00, 0xf5, 0x21, 0x00


	//----- nvinfo : EIATTR_KPARAM_INFO
	.align		4
.L_13:
        /*0038*/ 	.byte	0x04, 0x17
        /*003a*/ 	.short	(.L_15 - .L_14)
.L_14:
        /*003c*/ 	.word	0x00000000
        /*0040*/ 	.short	0x0004
        /*0042*/ 	.short	0x0020
        /*0044*/ 	.byte	0x00, 0xf5, 0x21, 0x00


	//----- nvinfo : EIATTR_KPARAM_INFO
	.align		4
.L_15:
        /*0048*/ 	.byte	0x04, 0x17
        /*004a*/ 	.short	(.L_17 - .L_16)
.L_16:
        /*004c*/ 	.word	0x00000000
        /*0050*/ 	.short	0x0003
        /*0052*/ 	.short	0x0018
        /*0054*/ 	.byte	0x00, 0xf5, 0x21, 0x00


	//----- nvinfo : EIATTR_KPARAM_INFO
	.align		4
.L_17:
        /*0058*/ 	.byte	0x04, 0x17
        /*005a*/ 	.short	(.L_19 - .L_18)
.L_18:
        /*005c*/ 	.word	0x00000000
        /*0060*/ 	.short	0x0002
        /*0062*/ 	.short	0x0010
        /*0064*/ 	.byte	0x00, 0xf5, 0x21, 0x00


	//----- nvinfo : EIATTR_KPARAM_INFO
	.align		4
.L_19:
        /*0068*/ 	.byte	0x04, 0x17
        /*006a*/ 	.short	(.L_21 - .L_20)
.L_20:
        /*006c*/ 	.word	0x00000000
        /*0070*/ 	.short	0x0001
        /*0072*/ 	.short	0x0008
        /*0074*/ 	.byte	0x00, 0xf5, 0x21, 0x00


	//----- nvinfo : EIATTR_KPARAM_INFO
	.align		4
.L_21:
        /*0078*/ 	.byte	0x04, 0x17
        /*007a*/ 	.short	(.L_23 - .L_22)
.L_22:
        /*007c*/ 	.word	0x00000000
        /*0080*/ 	.short	0x0000
        /*0082*/ 	.short	0x0000
        /*0084*/ 	.byte	0x00, 0xf5, 0x21, 0x00


	//----- nvinfo : EIATTR_SPARSE_MMA_MASK
	.align		4
.L_23:
        /*0088*/ 	.byte	0x03, 0x50
        /*008a*/ 	.short	0x0000


	//----- nvinfo : EIATTR_MAXREG_COUNT
	.align		4
        /*008c*/ 	.byte	0x03, 0x1b
        /*008e*/ 	.short	0x00ff


	//----- nvinfo : EIATTR_MERCURY_ISA_VERSION
	.align		4
        /*0090*/ 	.byte	0x03, 0x5f
        /*0092*/ 	.short	0x0101


	//----- nvinfo : EIATTR_VRC_CTA_INIT_COUNT
	.align		4
        /*0094*/ 	.byte	0x02, 0x4a
	.zero		1
	.zero		1


	//----- nvinfo : EIATTR_EXIT_INSTR_OFFSETS
	.align		4
        /*0098*/ 	.byte	0x04, 0x1c
        /*009a*/ 	.short	(.L_25 - .L_24)


	//   ....[0]....
.L_24:
        /*009c*/ 	.word	0x000000c0


	//   ....[1]....
        /*00a0*/ 	.word	0x000001c0


	//   ....[2]....
        /*00a4*/ 	.word	0x00000380


	//   ....[3]....
        /*00a8*/ 	.word	0x00000420


	//   ....[4]....
        /*00ac*/ 	.word	0x000004f0


	//   ....[5]....
        /*00b0*/ 	.word	0x00000630


	//   ....[6]....
        /*00b4*/ 	.word	0x00000720


	//   ....[7]....
        /*00b8*/ 	.word	0x00000a60


	//----- nvinfo : EIATTR_CRS_STACK_SIZE
	.align		4
.L_25:
        /*00bc*/ 	.byte	0x04, 0x1e
        /*00be*/ 	.short	(.L_27 - .L_26)
.L_26:
        /*00c0*/ 	.word	0x00000000


	//----- nvinfo : EIATTR_CBANK_PARAM_SIZE
	.align		4
.L_27:
        /*00c4*/ 	.byte	0x03, 0x19
        /*00c6*/ 	.short	0x0038


	//----- nvinfo : EIATTR_PARAM_CBANK
	.align		4
        /*00c8*/ 	.byte	0x04, 0x0a
        /*00ca*/ 	.short	(.L_29 - .L_28)
	.align		4
.L_28:
        /*00cc*/ 	.word	index@(.nv.constant0._Z25strongestNeighborScan_gpuPiS_S_S_S_S_ii)
        /*00d0*/ 	.short	0x0380
        /*00d2*/ 	.short	0x0038


	//----- nvinfo : EIATTR_SW_WAR
	.align		4
.L_29:
        /*00d4*/ 	.byte	0x04, 0x36
        /*00d6*/ 	.short	(.L_31 - .L_30)
.L_30:
        /*00d8*/ 	.word	0x00000008
.L_31:


//--------------------- .nv.callgraph             --------------------------
	.section	.nv.callgraph,"",@"SHT_CUDA_CALLGRAPH"
	.align	4
	.sectionentsize	8
	.align		4
        /*0000*/ 	.word	0x00000000
	.align		4
        /*0004*/ 	.word	0xffffffff
	.align		4
        /*0008*/ 	.word	0x00000000
	.align		4
        /*000c*/ 	.word	0xfffffffe
	.align		4
        /*0010*/ 	.word	0x00000000
	.align		4
        /*0014*/ 	.word	0xfffffffd
	.align		4
        /*0018*/ 	.word	0x00000000
	.align		4
        /*001c*/ 	.word	0xfffffffc


//--------------------- .text._Z25strongestNeighborScan_gpuPiS_S_S_S_S_ii --------------------------
	.section	.text._Z25strongestNeighborScan_gpuPiS_S_S_S_S_ii,"ax",@progbits
	.align	128
        .global         _Z25strongestNeighborScan_gpuPiS_S_S_S_S_ii
        .type           _Z25strongestNeighborScan_gpuPiS_S_S_S_S_ii,@function
        .size           _Z25strongestNeighborScan_gpuPiS_S_S_S_S_ii,(.L_x_9 - _Z25strongestNeighborScan_gpuPiS_S_S_S_S_ii)
        .other          _Z25strongestNeighborScan_gpuPiS_S_S_S_S_ii,@"STO_CUDA_ENTRY STV_DEFAULT"
_Z25strongestNeighborScan_gpuPiS_S_S_S_S_ii:
.text._Z25strongestNeighborScan_gpuPiS_S_S_S_S_ii:
[----:B------:R-:W-:Y:S08]  /*0000*/  LDC R1, c[0x0][0x37c] ;  /* 0x0000df00ff017b82 */ /* 0x000ff00000000800 */
[----:B------:R-:W0:Y:S01]  /*0010*/  LDC R25, c[0x0][0x360] ;  /* 0x0000d800ff197b82 */ /* 0x000e220000000800 */
[----:B------:R-:W0:Y:S01]  /*0020*/  LDCU UR5, c[0x0][0x370] ;  /* 0x00006e00ff0577ac */ /* 0x000e220008000800 */
[----:B------:R-:W1:Y:S01]  /*0030*/  S2R R0, SR_TID.X ;  /* 0x0000000000007919 */ /* 0x000e620000002100 */
[----:B------:R-:W2:Y:S05]  /*0040*/  LDCU UR8, c[0x0][0x3b4] ;  /* 0x00007680ff0877ac */ /* 0x000eaa0008000800 */
[----:B------:R-:W1:Y:S01]  /*0050*/  S2UR UR4, SR_CTAID.X ;  /* 0x00000000000479c3 */ /* 0x000e620000002500 */
[----:B------:R-:W3:Y:S01]  /*0060*/  LDCU.64 UR6, c[0x0][0x358] ;  /* 0x00006b00ff0677ac */ /* 0x000ee20008000a00 */
[----:B0-----:R-:W-:-:S05]  /*0070*/  IMAD R26, R25, UR5, RZ ;  /* 0x00000005191a7c24 */ /* 0x001fca000f8e02ff */
[----:B--2---:R-:W-:Y:S01]  /*0080*/  ISETP.GE.U32.AND P0, PT, R26, UR8, PT ;  /* 0x000000081a007c0c */ /* 0x004fe2000bf06070 */
[----:B-1----:R-:W-:-:S12]  /*0090*/  IMAD R25, R25, UR4, R0 ;  /* 0x0000000419197c24 */ /* 0x002fd8000f8e0200 */
[----:B---3--:R-:W-:Y:S05]  /*00a0*/  @!P0 BRA `(.L_x_0) ;  /* 0x0000000400148947 */ /* 0x008fea0003800000 */
[----:B------:R-:W-:-:S13]  /*00b0*/  ISETP.GE.AND P0, PT, R25, UR8, PT ;  /* 0x0000000819007c0c */ /* 0x000fda000bf06270 */
[----:B------:R-:W-:Y:S05]  /*00c0*/  @P0 EXIT ;  /* 0x000000000000094d */ /* 0x000fea0003800000 */
[----:B------:R-:W0:Y:S02]  /*00d0*/  LDC R0, c[0x0][0x3b0] ;  /* 0x0000ec00ff007b82 */ /* 0x000e240000000800 */
[----:B0-----:R-:W-:-:S13]  /*00e0*/  ISETP.GE.AND P0, PT, R25, R0, PT ;  /* 0x000000001900720c */ /* 0x001fda0003f06270 */
[----:B------:R-:W-:Y:S05]  /*00f0*/  @P0 BRA `(.L_x_1) ;  /* 0x0000000000340947 */ /* 0x000fea0003800000 */
[----:B------:R-:W0:Y:S08]  /*0100*/  LDC.64 R2, c[0x0][0x398] ;  /* 0x0000e600ff027b82 */ /* 0x000e300000000a00 */
[----:B------:R-:W1:Y:S08]  /*0110*/  LDC.64 R4, c[0x0][0x3a0] ;  /* 0x0000e800ff047b82 */ /* 0x000e700000000a00 */
[----:B------:R-:W2:Y:S01]  /*0120*/  LDC.64 R6, c[0x0][0x388] ;  /* 0x0000e200ff067b82 */ /* 0x000ea20000000a00 */
[----:B0-----:R-:W-:-:S07]  /*0130*/  IMAD.WIDE R2, R25, 0x4, R2 ;  /* 0x0000000419027825 */ /* 0x001fce00078e0202 */
[----:B------:R-:W0:Y:S01]  /*0140*/  LDC.64 R8, c[0x0][0x390] ;  /* 0x0000e400ff087b82 */ /* 0x000e220000000a00 */
[----:B------:R-:W3:Y:S01]  /*0150*/  LDG.E R3, desc[UR6][R2.64] ;  /* 0x0000000602037981 */ /* 0x000ee2000c1e1900 */
[----:B-1----:R-:W-:-:S04]  /*0160*/  IMAD.WIDE R4, R25, 0x4, R4 ;  /* 0x0000000419047825 */ /* 0x002fc800078e0204 */
[C---:B--2---:R-:W-:Y:S01]  /*0170*/  IMAD.WIDE R6, R25.reuse, 0x4, R6 ;  /* 0x0000000419067825 */ /* 0x044fe200078e0206 */
[----:B---3--:R-:W-:Y:S05]  /*0180*/  STG.E desc[UR6][R4.64], R3 ;  /* 0x0000000304007986 */ /* 0x008fea000c101906 */
[----:B------:R-:W2:Y:S01]  /*0190*/  LDG.E R7, desc[UR6][R6.64] ;  /* 0x0000000606077981 */ /* 0x000ea2000c1e1900 */
[----:B0-----:R-:W-:-:S05]  /*01a0*/  IMAD.WIDE R8, R25, 0x4, R8 ;  /* 0x0000000419087825 */ /* 0x001fca00078e0208 */
[----:B--2---:R-:W-:Y:S01]  /*01b0*/  STG.E desc[UR6][R8.64], R7 ;  /* 0x0000000708007986 */ /* 0x004fe2000c101906 */
[----:B------:R-:W-:Y:S05]  /*01c0*/  EXIT ;  /* 0x000000000000794d */ /* 0x000fea0003800000 */
.L_x_1:
[----:B------:R-:W0:Y:S01]  /*01d0*/  LDC.64 R4, c[0x0][0x380] ;  /* 0x0000e000ff047b82 */ /* 0x000e220000000a00 */
[C---:B------:R-:W-:Y:S01]  /*01e0*/  IADD3 R9, PT, PT, R25.reuse, -R0, RZ ;  /* 0x8000000019097210 */ /* 0x040fe20007ffe0ff */
[----:B0-----:R-:W-:-:S04]  /*01f0*/  IMAD.WIDE R2, R25, 0x4, R4 ;  /* 0x0000000419027825 */ /* 0x001fc800078e0204 */
[----:B------:R-:W-:Y:S02]  /*0200*/  IMAD.WIDE R4, R9, 0x4, R4 ;  /* 0x0000000409047825 */ /* 0x000fe400078e0204 */
[----:B------:R-:W2:Y:S04]  /*0210*/  LDG.E R2, desc[UR6][R2.64] ;  /* 0x0000000602027981 */ /* 0x000ea8000c1e1900 */
[----:B------:R-:W2:Y:S02]  /*0220*/  LDG.E R5, desc[UR6][R4.64] ;  /* 0x0000000604057981 */ /* 0x000ea4000c1e1900 */
[----:B--2---:R-:W-:-:S13]  /*0230*/  ISETP.NE.AND P0, PT, R2, R5, PT ;  /* 0x000000050200720c */ /* 0x004fda0003f05270 */
[----:B------:R-:W-:Y:S05]  /*0240*/  @P0 BRA `(.L_x_2) ;  /* 0x0000000000780947 */ /* 0x000fea0003800000 */
[----:B------:R-:W0:Y:S02]  /*0250*/  LDC.64 R2, c[0x0][0x398] ;  /* 0x0000e600ff027b82 */ /* 0x000e240000000a00 */
[----:B0-----:R-:W-:-:S05]  /*0260*/  IMAD.WIDE R2, R9, 0x4, R2 ;  /* 0x0000000409027825 */ /* 0x001fca00078e0202 */
[----:B------:R-:W2:Y:S01]  /*0270*/  LDG.E R11, desc[UR6][R2.64] ;  /* 0x00000006020b7981 */ /* 0x000ea2000c1e1900 */
[----:B------:R-:W-:-:S05]  /*0280*/  IMAD.WIDE R4, R0, 0x4, R2 ;  /* 0x0000000400047825 */ /* 0x000fca00078e0202 */
[----:B------:R-:W2:Y:S02]  /*0290*/  LDG.E R0, desc[UR6][R4.64] ;  /* 0x0000000604007981 */ /* 0x000ea4000c1e1900 */
[----:B--2---:R-:W-:-:S13]  /*02a0*/  ISETP.GE.AND P0, PT, R11, R0, PT ;  /* 0x000000000b00720c */ /* 0x004fda0003f06270 */
[----:B------:R-:W-:Y:S05]  /*02b0*/  @!P0 BRA `(.L_x_3) ;  /* 0x0000000000348947 */ /* 0x000fea0003800000 */
[----:B------:R-:W0:Y:S08]  /*02c0*/  LDC.64 R2, c[0x0][0x3a0] ;  /* 0x0000e800ff027b82 */ /* 0x000e300000000a00 */
[----:B------:R-:W1:Y:S01]  /*02d0*/  LDC.64 R4, c[0x0][0x388] ;  /* 0x0000e200ff047b82 */ /* 0x000e620000000a00 */
[----:B0-----:R-:W-:-:S05]  /*02e0*/  IMAD.WIDE R6, R25, 0x4, R2 ;  /* 0x0000000419067825 */ /* 0x001fca00078e0202 */
[----:B------:R-:W-:Y:S01]  /*02f0*/  STG.E desc[UR6][R6.64], R11 ;  /* 0x0000000b06007986 */ /* 0x000fe2000c101906 */
[----:B-1----:R-:W-:Y:S02]  /*0300*/  IMAD.WIDE R2, R9, 0x4, R4 ;  /* 0x0000000409027825 */ /* 0x002fe400078e0204 */
[----:B------:R-:W0:Y:S04]  /*0310*/  LDC.64 R8, c[0x0][0x390] ;  /* 0x0000e400ff087b82 */ /* 0x000e280000000a00 */
[----:B------:R-:W2:Y:S01]  /*0320*/  LDG.E R3, desc[UR6][R2.64] ;  /* 0x0000000602037981 */ /* 0x000ea2000c1e1900 */
[----:B------:R-:W-:-:S03]  /*0330*/  HFMA2 R13, -RZ, RZ, 0, 5.9604644775390625e-08 ;  /* 0x00000001ff0d7431 */ /* 0x000fc600000001ff */
[----:B------:R-:W1:Y:S01]  /*0340*/  LDC.64 R4, c[0x0][0x3a8] ;  /* 0x0000ea00ff047b82 */ /* 0x000e620000000a00 */
[----:B0-----:R-:W-:-:S05]  /*0350*/  IMAD.WIDE R8, R25, 0x4, R8 ;  /* 0x0000000419087825 */ /* 0x001fca00078e0208 */
[----:B--2---:R-:W-:Y:S04]  /*0360*/  STG.E desc[UR6][R8.64], R3 ;  /* 0x0000000308007986 */ /* 0x004fe8000c101906 */
[----:B-1----:R-:W-:Y:S01]  /*0370*/  STG.E desc[UR6][R4.64], R13 ;  /* 0x0000000d04007986 */ /* 0x002fe2000c101906 */
[----:B------:R-:W-:Y:S05]  /*0380*/  EXIT ;  /* 0x000000000000794d */ /* 0x000fea0003800000 */
.L_x_3:
[----:B------:R-:W0:Y:S08]  /*0390*/  LDC.64 R2, c[0x0][0x3a0] ;  /* 0x0000e800ff027b82 */ /* 0x000e300000000a00 */
[----:B------:R-:W1:Y:S08]  /*03a0*/  LDC.64 R4, c[0x0][0x388] ;  /* 0x0000e200ff047b82 */ /* 0x000e700000000a00 */
[----:B------:R-:W2:Y:S01]  /*03b0*/  LDC.64 R6, c[0x0][0x390] ;  /* 0x0000e400ff067b82 */ /* 0x000ea20000000a00 */
[----:B0-----:R-:W-:-:S05]  /*03c0*/  IMAD.WIDE R2, R25, 0x4, R2 ;  /* 0x0000000419027825 */ /* 0x001fca00078e0202 */
[----:B------:R-:W-:Y:S01]  /*03d0*/  STG.E desc[UR6][R2.64], R0 ;  /* 0x0000000002007986 */ /* 0x000fe2000c101906 */
[----:B-1----:R-:W-:-:S06]  /*03e0*/  IMAD.WIDE R4, R25, 0x4, R4 ;  /* 0x0000000419047825 */ /* 0x002fcc00078e0204 */
[----:B------:R-:W3:Y:S01]  /*03f0*/  LDG.E R5, desc[UR6][R4.64] ;  /* 0x0000000604057981 */ /* 0x000ee2000c1e1900 */
[----:B--2---:R-:W-:-:S05]  /*0400*/  IMAD.WIDE R6, R25, 0x4, R6 ;  /* 0x0000000419067825 */ /* 0x004fca00078e0206 */
[----:B---3--:R-:W-:Y:S01]  /*0410*/  STG.E desc[UR6][R6.64], R5 ;  /* 0x0000000506007986 */ /* 0x008fe2000c101906 */
[----:B------:R-:W-:Y:S05]  /*0420*/  EXIT ;  /* 0x000000000000794d */ /* 0x000fea0003800000 */
.L_x_2:
        /* <DEDUP_REMOVED lines=13> */
.L_x_0:
[----:B------:R-:W0:Y:S01]  /*0500*/  I2F.U32.RP R0, R26 ;  /* 0x0000001a00007306 */ /* 0x000e220000209000 */
[----:B------:R-:W-:Y:S02]  /*0510*/  IADD3 R5, PT, PT, RZ, -R26, RZ ;  /* 0x8000001aff057210 */ /* 0x000fe40007ffe0ff */
[----:B------:R-:W-:-:S05]  /*0520*/  ISETP.NE.U32.AND P2, PT, R26, RZ, PT ;  /* 0x000000ff1a00720c */ /* 0x000fca0003f45070 */
[----:B0-----:R-:W0:Y:S02]  /*0530*/  MUFU.RCP R0, R0 ;  /* 0x0000000000007308 */ /* 0x001e240000001000 */
[----:B0-----:R-:W-:-:S06]  /*0540*/  IADD3 R2, PT, PT, R0, 0xffffffe, RZ ;  /* 0x0ffffffe00027810 */ /* 0x001fcc0007ffe0ff */
[----:B------:R0:W1:Y:S02]  /*0550*/  F2I.FTZ.U32.TRUNC.NTZ R3, R2 ;  /* 0x0000000200037305 */ /* 0x000064000021f000 */
[----:B0-----:R-:W-:Y:S01]  /*0560*/  MOV R2, RZ ;  /* 0x000000ff00027202 */ /* 0x001fe20000000f00 */
[----:B-1----:R-:W-:-:S04]  /*0570*/  IMAD R5, R5, R3, RZ ;  /* 0x0000000305057224 */ /* 0x002fc800078e02ff */
[----:B------:R-:W-:-:S06]  /*0580*/  IMAD.HI.U32 R3, R3, R5, R2 ;  /* 0x0000000503037227 */ /* 0x000fcc00078e0002 */
[----:B------:R-:W-:-:S05]  /*0590*/  IMAD.HI.U32 R16, R3, UR8, RZ ;  /* 0x0000000803107c27 */ /* 0x000fca000f8e00ff */
[----:B------:R-:W-:-:S05]  /*05a0*/  IADD3 R3, PT, PT, -R16, RZ, RZ ;  /* 0x000000ff10037210 */ /* 0x000fca0007ffe1ff */
[----:B------:R-:W-:-:S05]  /*05b0*/  IMAD R3, R26, R3, UR8 ;  /* 0x000000081a037e24 */ /* 0x000fca000f8e0203 */
[----:B------:R-:W-:-:S13]  /*05c0*/  ISETP.GE.U32.AND P0, PT, R3, R26, PT ;  /* 0x0000001a0300720c */ /* 0x000fda0003f06070 */
[----:B------:R-:W-:Y:S02]  /*05d0*/  @P0 IADD3 R3, PT, PT, -R26, R3, RZ ;  /* 0x000000031a030210 */ /* 0x000fe40007ffe1ff */
[----:B------:R-:W-:Y:S02]  /*05e0*/  @P0 IADD3 R16, PT, PT, R16, 0x1, RZ ;  /* 0x0000000110100810 */ /* 0x000fe40007ffe0ff */
[----:B------:R-:W-:-:S13]  /*05f0*/  ISETP.GE.U32.AND P1, PT, R3, R26, PT ;  /* 0x0000001a0300720c */ /* 0x000fda0003f26070 */
[----:B------:R-:W-:Y:S02]  /*0600*/  @P1 IADD3 R16, PT, PT, R16, 0x1, RZ ;  /* 0x0000000110101810 */ /* 0x000fe40007ffe0ff */
[----:B------:R-:W-:-:S04]  /*0610*/  @!P2 LOP3.LUT R16, RZ, R26, RZ, 0x33, !PT ;  /* 0x0000001aff10a212 */ /* 0x000fc800078e33ff */
[----:B------:R-:W-:-:S13]  /*0620*/  ISETP.GT.U32.AND P0, PT, R16, 0x7ffffffe, PT ;  /* 0x7ffffffe1000780c */ /* 0x000fda0003f04070 */
[----:B------:R-:W-:Y:S05]  /*0630*/  @P0 EXIT ;  /* 0x000000000000094d */ /* 0x000fea0003800000 */
[----:B------:R-:W0:Y:S01]  /*0640*/  LDC R24, c[0x0][0x3b0] ;  /* 0x0000ec00ff187b82 */ /* 0x000e220000000800 */
[----:B------:R-:W-:Y:S01]  /*0650*/  IADD3 R0, PT, PT, R16, 0x1, RZ ;  /* 0x0000000110007810 */ /* 0x000fe20007ffe0ff */
[----:B------:R-:W1:Y:S01]  /*0660*/  LDCU UR5, c[0x0][0x3b4] ;  /* 0x00007680ff0577ac */ /* 0x000e620008000800 */
[----:B------:R-:W-:-:S05]  /*0670*/  UMOV UR4, URZ ;  /* 0x000000ff00047c82 */ /* 0x000fca0008000000 */
[----:B------:R-:W2:Y:S08]  /*0680*/  LDC.64 R2, c[0x0][0x3a0] ;  /* 0x0000e800ff027b82 */ /* 0x000eb00000000a00 */
[----:B------:R-:W3:Y:S08]  /*0690*/  LDC.64 R4, c[0x0][0x388] ;  /* 0x0000e200ff047b82 */ /* 0x000ef00000000a00 */
[----:B------:R-:W4:Y:S08]  /*06a0*/  LDC.64 R6, c[0x0][0x390] ;  /* 0x0000e400ff067b82 */ /* 0x000f300000000a00 */
[----:B------:R-:W0:Y:S08]  /*06b0*/  LDC.64 R8, c[0x0][0x398] ;  /* 0x0000e600ff087b82 */ /* 0x000e300000000a00 */
[----:B------:R-:W0:Y:S08]  /*06c0*/  LDC.64 R10, c[0x0][0x390] ;  /* 0x0000e400ff0a7b82 */ /* 0x000e300000000a00 */
[----:B------:R-:W0:Y:S08]  /*06d0*/  LDC.64 R12, c[0x0][0x380] ;  /* 0x0000e000ff0c7b82 */ /* 0x000e300000000a00 */
[----:B-12---:R-:W0:Y:S02]  /*06e0*/  LDC.64 R14, c[0x0][0x398] ;  /* 0x0000e600ff0e7b82 */ /* 0x006e240000000a00 */
.L_x_7:
[----:B01----:R-:W-:Y:S01]  /*06f0*/  IMAD R23, R26, UR4, R25 ;  /* 0x000000041a177c24 */ /* 0x003fe2000f8e0219 */
[----:B------:R-:W-:-:S04]  /*0700*/  UIADD3 UR4, UPT, UPT, UR4, 0x1, URZ ;  /* 0x0000000104047890 */ /* 0x000fc8000fffe0ff */
[----:B------:R-:W-:-:S13]  /*0710*/  ISETP.GE.AND P0, PT, R23, UR5, PT ;  /* 0x0000000517007c0c */ /* 0x000fda000bf06270 */
[----:B------:R-:W-:Y:S05]  /*0720*/  @P0 EXIT ;  /* 0x000000000000094d */ /* 0x000fea0003800000 */
[----:B------:R-:W1:Y:S01]  /*0730*/  LDC.64 R18, c[0x0][0x398] ;  /* 0x0000e600ff127b82 */ /* 0x000e620000000a00 */
[----:B0-----:R-:W-:-:S07]  /*0740*/  ISETP.GE.AND P0, PT, R23, R24, PT ;  /* 0x000000181700720c */ /* 0x001fce0003f06270 */
[----:B------:R-:W0:Y:S08]  /*0750*/  LDC.64 R28, c[0x0][0x390] ;  /* 0x0000e400ff1c7b82 */ /* 0x000e300000000a00 */
[----:B------:R-:W2:Y:S01]  /*0760*/  @!P0 LDC.64 R20, c[0x0][0x3a0] ;  /* 0x0000e800ff148b82 */ /* 0x000ea20000000a00 */
[----:B-1----:R-:W-:-:S07]  /*0770*/  @!P0 IMAD.WIDE R18, R23, 0x4, R18 ;  /* 0x0000000417128825 */ /* 0x002fce00078e0212 */
[----:B------:R-:W1:Y:S01]  /*0780*/  @!P0 LDC.64 R16, c[0x0][0x388] ;  /* 0x0000e200ff108b82 */ /* 0x000e620000000a00 */
[----:B------:R-:W5:Y:S01]  /*0790*/  @!P0 LDG.E R27, desc[UR6][R18.64] ;  /* 0x00000006121b8981 */ /* 0x000f62000c1e1900 */
[----:B--2---:R-:W-:-:S04]  /*07a0*/  @!P0 IMAD.WIDE R20, R23, 0x4, R20 ;  /* 0x0000000417148825 */ /* 0x004fc800078e0214 */
[C---:B-1----:R-:W-:Y:S01]  /*07b0*/  @!P0 IMAD.WIDE R16, R23.reuse, 0x4, R16 ;  /* 0x0000000417108825 */ /* 0x042fe200078e0210 */
[----:B-----5:R-:W-:Y:S04]  /*07c0*/  @!P0 STG.E desc[UR6][R20.64], R27 ;  /* 0x0000001b14008986 */ /* 0x020fe8000c101906 */
[----:B------:R1:W2:Y:S01]  /*07d0*/  @!P0 LDG.E R22, desc[UR6][R16.64] ;  /* 0x0000000610168981 */ /* 0x0002a2000c1e1900 */
[C---:B0-----:R-:W-:Y:S01]  /*07e0*/  @!P0 IMAD.WIDE R18, R23.reuse, 0x4, R28 ;  /* 0x0000000417128825 */ /* 0x041fe200078e021c */
[----:B------:R-:W-:-:S05]  /*07f0*/  IADD3 R29, PT, PT, R23, -R24, RZ ;  /* 0x80000018171d7210 */ /* 0x000fca0007ffe0ff */
[--C-:B-1----:R-:W-:Y:S01]  /*0800*/  IMAD.WIDE R16, R29, 0x4, R12.reuse ;  /* 0x000000041d107825 */ /* 0x102fe200078e020c */
[----:B--2---:R0:W-:Y:S05]  /*0810*/  @!P0 STG.E desc[UR6][R18.64], R22 ;  /* 0x0000001612008986 */ /* 0x0041ea000c101906 */
[----:B------:R-:W2:Y:S01]  /*0820*/  LDG.E R17, desc[UR6][R16.64] ;  /* 0x0000000610117981 */ /* 0x000ea2000c1e1900 */
[----:B0-----:R-:W-:-:S05]  /*0830*/  IMAD.WIDE R18, R23, 0x4, R12 ;  /* 0x0000000417127825 */ /* 0x001fca00078e020c */
[----:B------:R-:W2:Y:S01]  /*0840*/  LDG.E R28, desc[UR6][R18.64] ;  /* 0x00000006121c7981 */ /* 0x000ea2000c1e1900 */
[----:B------:R-:W-:Y:S01]  /*0850*/  BSSY.RECONVERGENT B0, `(.L_x_4) ;  /* 0x000001f000007945 */ /* 0x000fe20003800200 */
[----:B------:R-:W-:Y:S02]  /*0860*/  ISETP.LE.AND P1, PT, R0, UR4, PT ;  /* 0x0000000400007c0c */ /* 0x000fe4000bf23270 */
[----:B--2---:R-:W-:-:S13]  /*0870*/  ISETP.NE.AND P0, PT, R28, R17, PT ;  /* 0x000000111c00720c */ /* 0x004fda0003f05270 */
[----:B------:R-:W-:Y:S05]  /*0880*/  @P0 BRA `(.L_x_5) ;  /* 0x00000000004c0947 */ /* 0x000fea0003800000 */
[----:B------:R-:W-:-:S05]  /*0890*/  IMAD.WIDE R16, R29, 0x4, R14 ;  /* 0x000000041d107825 */ /* 0x000fca00078e020e */
[----:B------:R0:W2:Y:S01]  /*08a0*/  LDG.E R20, desc[UR6][R16.64] ;  /* 0x0000000610147981 */ /* 0x0000a2000c1e1900 */
[----:B------:R-:W-:-:S05]  /*08b0*/  IMAD.WIDE R18, R24, 0x4, R16 ;  /* 0x0000000418127825 */ /* 0x000fca00078e0210 */
[----:B------:R-:W2:Y:S01]  /*08c0*/  LDG.E R27, desc[UR6][R18.64] ;  /* 0x00000006121b7981 */ /* 0x000ea2000c1e1900 */
[----:B0-----:R-:W-:Y:S01]  /*08d0*/  IMAD.WIDE R16, R23, 0x4, R2 ;  /* 0x0000000417107825 */ /* 0x001fe200078e0202 */
[----:B--2---:R-:W-:-:S13]  /*08e0*/  ISETP.GE.AND P0, PT, R20, R27, PT ;  /* 0x0000001b1400720c */ /* 0x004fda0003f06270 */
[----:B---3--:R-:W-:Y:S01]  /*08f0*/  @P0 IMAD.WIDE R28, R29, 0x4, R4 ;  /* 0x000000041d1c0825 */ /* 0x008fe200078e0204 */
[----:B------:R0:W-:Y:S05]  /*0900*/  @P0 STG.E desc[UR6][R16.64], R20 ;  /* 0x0000001410000986 */ /* 0x0001ea000c101906 */
[----:B------:R1:W2:Y:S01]  /*0910*/  @P0 LDG.E R29, desc[UR6][R28.64] ;  /* 0x000000061c1d0981 */ /* 0x0002a2000c1e1900 */
[----:B0-----:R-:W0:Y:S01]  /*0920*/  @P0 LDC.64 R20, c[0x0][0x3a8] ;  /* 0x0000ea00ff140b82 */ /* 0x001e220000000a00 */
[----:B------:R-:W-:Y:S01]  /*0930*/  IMAD.WIDE R18, R23, 0x4, R10 ;  /* 0x0000000417127825 */ /* 0x000fe200078e020a */
[----:B-1----:R-:W-:-:S03]  /*0940*/  @P0 MOV R28, 0x1 ;  /* 0x00000001001c0802 */ /* 0x002fc60000000f00 */
[----:B------:R-:W-:Y:S01]  /*0950*/  @!P0 IMAD.WIDE R22, R23, 0x4, R4 ;  /* 0x0000000417168825 */ /* 0x000fe200078e0204 */
[----:B--2---:R1:W-:Y:S04]  /*0960*/  @P0 STG.E desc[UR6][R18.64], R29 ;  /* 0x0000001d12000986 */ /* 0x0043e8000c101906 */
[----:B0-----:R1:W-:Y:S04]  /*0970*/  @P0 STG.E desc[UR6][R20.64], R28 ;  /* 0x0000001c14000986 */ /* 0x0013e8000c101906 */
[----:B------:R1:W-:Y:S04]  /*0980*/  @!P0 STG.E desc[UR6][R16.64], R27 ;  /* 0x0000001b10008986 */ /* 0x0003e8000c101906 */
[----:B------:R-:W2:Y:S04]  /*0990*/  @!P0 LDG.E R23, desc[UR6][R22.64] ;  /* 0x0000000616178981 */ /* 0x000ea8000c1e1900 */
[----:B--2---:R1:W-:Y:S01]  /*09a0*/  @!P0 STG.E desc[UR6][R18.64], R23 ;  /* 0x0000001712008986 */ /* 0x0043e2000c101906 */
[----:B------:R-:W-:Y:S05]  /*09b0*/  BRA `(.L_x_6) ;  /* 0x0000000000207947 */ /* 0x000fea0003800000 */
.L_x_5:
[----:B------:R-:W-:-:S06]  /*09c0*/  IMAD.WIDE R20, R23, 0x4, R8 ;  /* 0x0000000417147825 */ /* 0x000fcc00078e0208 */
[----:B------:R-:W2:Y:S01]  /*09d0*/  LDG.E R21, desc[UR6][R20.64] ;  /* 0x0000000614157981 */ /* 0x000ea2000c1e1900 */
[----:B------:R-:W-:-:S04]  /*09e0*/  IMAD.WIDE R16, R23, 0x4, R2 ;  /* 0x0000000417107825 */ /* 0x000fc800078e0202 */
[C---:B---3--:R-:W-:Y:S01]  /*09f0*/  IMAD.WIDE R18, R23.reuse, 0x4, R4 ;  /* 0x0000000417127825 */ /* 0x048fe200078e0204 */
[----:B--2---:R0:W-:Y:S05]  /*0a00*/  STG.E desc[UR6][R16.64], R21 ;  /* 0x0000001510007986 */ /* 0x0041ea000c101906 */
[----:B------:R-:W2:Y:S01]  /*0a10*/  LDG.E R19, desc[UR6][R18.64] ;  /* 0x0000000612137981 */ /* 0x000ea2000c1e1900 */
[----:B----4-:R-:W-:-:S05]  /*0a20*/  IMAD.WIDE R22, R23, 0x4, R6 ;  /* 0x0000000417167825 */ /* 0x010fca00078e0206 */
[----:B--2---:R0:W-:Y:S02]  /*0a30*/  STG.E desc[UR6][R22.64], R19 ;  /* 0x0000001316007986 */ /* 0x0041e4000c101906 */
.L_x_6:
[----:B------:R-:W-:Y:S05]  /*0a40*/  BSYNC.RECONVERGENT B0 ;  /* 0x0000000000007941 */ /* 0x000fea0003800200 */
.L_x_4:
[----:B------:R-:W-:Y:S05]  /*0a50*/  @!P1 BRA `(.L_x_7) ;  /* 0xfffffffc00249947 */ /* 0x000fea000383ffff */
[----:B------:R-:W-:Y:S05]  /*0a60*/  EXIT ;  /* 0x000000000000794d */ /* 0x000fea0003800000 */
.L_x_8:
[----:B------:R-:W-:-:S00]  /*0a70*/  BRA `(.L_x_8) ;  /* 0xfffffffc00fc7947 */ /* 0x000fc0000383ffff */
[----:B------:R-:W-:-:S00]  /*0a80*/  NOP ;  /* 0x0000000000007918 */ /* 0x000fc00000000000 */
[----:B------:R-:W-:-:S00]  /*0a90*/  NOP ;  /* 0x0000000000007918 */ /* 0x000fc00000000000 */
[----:B------:R-:W-:-:S00]  /*0aa0*/  NOP ;  /* 0x0000000000007918 */ /* 0x000fc00000000000 */
[----:B------:R-:W-:-:S00]  /*0ab0*/  NOP ;  /* 0x0000000000007918 */ /* 0x000fc00000000000 */
[----:B------:R-:W-:-:S00]  /*0ac0*/  NOP ;  /* 0x0000000000007918 */ /* 0x000fc00000000000 */
[----:B------:R-:W-:-:S00]  /*0ad0*/  NOP ;  /* 0x0000000000007918 */ /* 0x000fc00000000000 */
[----:B------:R-:W-:-:S00]  /*0ae0*/  NOP ;  /* 0x0000000000007918 */ /* 0x000fc00000000000 */
[----:B------:R-:W-:-:S00]  /*0af0*/  NOP ;  /* 0x0000000000007918 */ /* 0x000fc00000000000 */
.L_x_9:


//--------------------- .nv.shared.reserved.0     --------------------------
	.section	.nv.shared.reserved.0,"aw",@nobits
	.weak		__nv_reservedSMEM_offset_0_alias
	.size		__nv_reservedSMEM_offset_0_alias, 0, 64
	.other		__nv_reservedSMEM_offset_0_alias,@"STO_CUDA_RESERVED_SHARED STV_DEFAULT"
__nv_reservedSMEM_offset_0_alias:
	.zero		0
	.zero		64


//--------------------- .nv.constant0._Z25strongestNeighborScan_gpuPiS_S_S_S_S_ii --------------------------
	.section	.nv.constant0._Z25strongestNeighborScan_gpuPiS_S_S_S_S_ii,"a",@progbits
	.sectionflags	@""
	.align	4
.nv.constant0._Z25strongestNeighborScan_gpuPiS_S_S_S_S_ii:
	.zero		952


//--------------------- SYMBOLS --------------------------

	.type		.nv.reservedSmem.offset0,@object
	.size		.nv.reservedSmem.offset0,0x4
